	.headerflags	@"EF_CUDA_TEXMODE_UNIFIED EF_CUDA_64BIT_ADDRESS EF_CUDA_ACCELERATORS EF_CUDA_SM90 EF_CUDA_VIRTUAL_SM(EF_CUDA_SM90)"
	.elftype	@"ET_EXEC"


//--------------------- .nv.info                  --------------------------
	.section	.nv.info,"",@"SHT_CUDA_INFO"
	.align	4


	//----- nvinfo : EIATTR_REGCOUNT
	.align		4
        /*0000*/ 	.byte	0x04, 0x2f
        /*0002*/ 	.short	(.L_1 - .L_0)
	.align		4
.L_0:
        /*0004*/ 	.word	index@(triton_per_fused_embedding_mean_pow_sub_10)
        /*0008*/ 	.word	0x0000000a


	//----- nvinfo : EIATTR_MIN_STACK_SIZE
	.align		4
.L_1:
        /*000c*/ 	.byte	0x04, 0x12
        /*000e*/ 	.short	(.L_3 - .L_2)
	.align		4
.L_2:
        /*0010*/ 	.word	index@(triton_per_fused_embedding_mean_pow_sub_10)
        /*0014*/ 	.word	0x00000000


	//----- nvinfo : EIATTR_FRAME_SIZE
	.align		4
.L_3:
        /*0018*/ 	.byte	0x04, 0x11
        /*001a*/ 	.short	(.L_5 - .L_4)
	.align		4
.L_4:
        /*001c*/ 	.word	index@(triton_per_fused_embedding_mean_pow_sub_10)
        /*0020*/ 	.word	0x00000000


	//----- nvinfo : EIATTR_MIN_STACK_SIZE
	.align		4
.L_5:
        /*0024*/ 	.byte	0x04, 0x12
        /*0026*/ 	.short	(.L_7 - .L_6)
	.align		4
.L_6:
        /*0028*/ 	.word	index@(triton_per_fused_embedding_mean_pow_sub_10)
        /*002c*/ 	.word	0x00000000
.L_7:


//--------------------- .nv.info.triton_per_fused_embedding_mean_pow_sub_10 --------------------------
	.section	.nv.info.triton_per_fused_embedding_mean_pow_sub_10,"",@"SHT_CUDA_INFO"
	.sectionflags	@""
	.align	4


	//----- nvinfo : EIATTR_CUDA_API_VERSION
	.align		4
        /*0000*/ 	.byte	0x04, 0x37
        /*0002*/ 	.short	(.L_9 - .L_8)
.L_8:
        /*0004*/ 	.word	0x0000007c


	//----- nvinfo : EIATTR_KPARAM_INFO
	.align		4
.L_9:
        /*0008*/ 	.byte	0x04, 0x17
        /*000a*/ 	.short	(.L_11 - .L_10)
.L_10:
        /*000c*/ 	.word	0x00000000
        /*0010*/ 	.short	0x0002
        /*0012*/ 	.short	0x0010
        /*0014*/ 	.byte	0x00, 0xf0, 0x11, 0x00


	//----- nvinfo : EIATTR_KPARAM_INFO
	.align		4
.L_11:
        /*0018*/ 	.byte	0x04, 0x17
        /*001a*/ 	.short	(.L_13 - .L_12)
.L_12:
        /*001c*/ 	.word	0x00000000
        /*0020*/ 	.short	0x0001
        /*0022*/ 	.short	0x0008
        /*0024*/ 	.byte	0x00, 0xf4, 0x21, 0x00


	//----- nvinfo : EIATTR_KPARAM_INFO
	.align		4
.L_13:
        /*0028*/ 	.byte	0x04, 0x17
        /*002a*/ 	.short	(.L_15 - .L_14)
.L_14:
        /*002c*/ 	.word	0x00000000
        /*0030*/ 	.short	0x0000
        /*0032*/ 	.short	0x0000
        /*0034*/ 	.byte	0x00, 0xf4, 0x21, 0x00


	//----- nvinfo : EIATTR_SPARSE_MMA_MASK
	.align		4
.L_15:
        /*0038*/ 	.byte	0x03, 0x50
        /*003a*/ 	.short	0x0000


	//----- nvinfo : EIATTR_MAXREG_COUNT
	.align		4
        /*003c*/ 	.byte	0x03, 0x1b
        /*003e*/ 	.short	0x00ff


	//----- nvinfo : EIATTR_COOP_GROUP_MASK_REGIDS
	.align		4
        /*0040*/ 	.byte	0x04, 0x29
        /*0042*/ 	.short	(.L_17 - .L_16)


	//   ....[0]....
.L_16:
        /*0044*/ 	.word	0xffffffff


	//   ....[1]....
        /*0048*/ 	.word	0xffffffff


	//   ....[2]....
        /*004c*/ 	.word	0xffffffff


	//----- nvinfo : EIATTR_COOP_GROUP_INSTR_OFFSETS
	.align		4
.L_17:
        /*0050*/ 	.byte	0x04, 0x28
        /*0052*/ 	.short	(.L_19 - .L_18)


	//   ....[0]....
.L_18:
        /*0054*/ 	.word	0x00000090


	//   ....[1]....
        /*0058*/ 	.word	0x000000b0


	//   ....[2]....
        /*005c*/ 	.word	0x000000d0


	//----- nvinfo : EIATTR_EXIT_INSTR_OFFSETS
	.align		4
.L_19:
        /*0060*/ 	.byte	0x04, 0x1c
        /*0062*/ 	.short	(.L_21 - .L_20)


	//   ....[0]....
.L_20:
        /*0064*/ 	.word	0x000000e0


	//   ....[1]....
        /*0068*/ 	.word	0x00000130


	//----- nvinfo : EIATTR_REQNTID
	.align		4
.L_21:
        /*006c*/ 	.byte	0x04, 0x10
        /*006e*/ 	.short	(.L_23 - .L_22)
.L_22:
        /*0070*/ 	.word	0x00000040
        /*0074*/ 	.word	0x00000001
        /*0078*/ 	.word	0x00000001


	//----- nvinfo : EIATTR_CBANK_PARAM_SIZE
	.align		4
.L_23:
        /*007c*/ 	.byte	0x03, 0x19
        /*007e*/ 	.short	0x0014


	//----- nvinfo : EIATTR_PARAM_CBANK
	.align		4
        /*0080*/ 	.byte	0x04, 0x0a
        /*0082*/ 	.short	(.L_25 - .L_24)
	.align		4
.L_24:
        /*0084*/ 	.word	index@(.nv.constant0.triton_per_fused_embedding_mean_pow_sub_10)
        /*0088*/ 	.short	0x0210
        /*008a*/ 	.short	0x0014


	//----- nvinfo : EIATTR_SW_WAR
	.align		4
.L_25:
        /*008c*/ 	.byte	0x04, 0x36
        /*008e*/ 	.short	(.L_27 - .L_26)
.L_26:
        /*0090*/ 	.word	0x00000008
.L_27:


//--------------------- .nv.callgraph             --------------------------
	.section	.nv.callgraph,"",@"SHT_CUDA_CALLGRAPH"
	.align	4
	.sectionentsize	8
	.align		4
        /*0000*/ 	.word	0x00000000
	.align		4
        /*0004*/ 	.word	0xffffffff
	.align		4
        /*0008*/ 	.word	0x00000000
	.align		4
        /*000c*/ 	.word	0xfffffffe
	.align		4
        /*0010*/ 	.word	0x00000000
	.align		4
        /*0014*/ 	.word	0xfffffffd
	.align		4
        /*0018*/ 	.word	0x00000000
	.align		4
        /*001c*/ 	.word	0xfffffffc


//--------------------- .text.triton_per_fused_embedding_mean_pow_sub_10 --------------------------
	.section	.text.triton_per_fused_embedding_mean_pow_sub_10,"ax",@progbits
	.sectionflags	@"SHF_BARRIERS=1"
	.align	128
        .global         triton_per_fused_embedding_mean_pow_sub_10
        .type           triton_per_fused_embedding_mean_pow_sub_10,@function
        .size           triton_per_fused_embedding_mean_pow_sub_10,(.L_x_1 - triton_per_fused_embedding_mean_pow_sub_10)
        .other          triton_per_fused_embedding_mean_pow_sub_10,@"STO_CUDA_ENTRY STV_DEFAULT"
triton_per_fused_embedding_mean_pow_sub_10:
.text.triton_per_fused_embedding_mean_pow_sub_10:
[----:B------:R-:W0:Y:S02]  /*0000*/  LDC R1, c[0x0][0x28] ;  /* 0x00000a00ff017b82 */ /* 0x000e240000000800 */
[----:B------:R-:W1:Y:S01]  /*0010*/  S2R R4, SR_TID.X ;  /* 0x0000000000047919 */ /* 0x000e620000002100 */
[----:B------:R-:W2:Y:S01]  /*0020*/  LDC.64 R2, c[0x0][0x218] ;  /* 0x00008600ff027b82 */ /* 0x000ea20000000a00 */
[----:B------:R-:W-:Y:S01]  /*0030*/  ULDC.64 UR4, c[0x0][0x208] ;  /* 0x0000820000047ab9 */ /* 0x000fe20000000a00 */
[----:B-1----:R-:W-:-:S05]  /*0040*/  LOP3.LUT R5, R4, 0x7, RZ, 0xc0, !PT ;  /* 0x0000000704057812 */ /* 0x002fca00078ec0ff */
[----:B--2---:R-:W-:-:S06]  /*0050*/  IMAD.WIDE.U32 R2, R5, 0x4, R2 ;  /* 0x0000000405027825 */ /* 0x004fcc00078e0002 */
[----:B------:R-:W2:Y:S01]  /*0060*/  LDG.E R2, desc[UR4][R2.64] ;  /* 0x0000000402027981 */ /* 0x000ea2000c1e1900 */
[----:B------:R-:W-:Y:S01]  /*0070*/  BAR.SYNC.DEFER_BLOCKING 0x0 ;  /* 0x0000000000007b1d */ /* 0x000fe20000010000 */
[----:B------:R-:W-:-:S05]  /*0080*/  LOP3.LUT P0, RZ, R4, 0x3f, RZ, 0xc0, !PT ;  /* 0x0000003f04ff7812 */ /* 0x000fca000780c0ff */
[----:B--2---:R-:W1:Y:S02]  /*0090*/  SHFL.BFLY PT, R5, R2, 0x4, 0x1f ;  /* 0x0c801f0002057f89 */ /* 0x004e6400000e0000 */
[----:B-1----:R-:W-:-:S05]  /*00a0*/  FADD R5, R2, R5 ;  /* 0x0000000502057221 */ /* 0x002fca0000000000 */
[----:B------:R-:W1:Y:S02]  /*00b0*/  SHFL.BFLY PT, R0, R5, 0x2, 0x1f ;  /* 0x0c401f0005007f89 */ /* 0x000e6400000e0000 */
[----:B-1----:R-:W-:-:S05]  /*00c0*/  FADD R0, R5, R0 ;  /* 0x0000000005007221 */ /* 0x002fca0000000000 */
[----:B------:R1:W2:Y:S01]  /*00d0*/  SHFL.BFLY PT, R7, R0, 0x1, 0x1f ;  /* 0x0c201f0000077f89 */ /* 0x0002a200000e0000 */
[----:B------:R-:W-:Y:S05]  /*00e0*/  @P0 EXIT ;  /* 0x000000000000094d */ /* 0x000fea0003800000 */
[----:B------:R-:W0:Y:S01]  /*00f0*/  LDC.64 R2, c[0x0][0x210] ;  /* 0x00008400ff027b82 */ /* 0x000e220000000a00 */
[----:B--2---:R-:W-:-:S04]  /*0100*/  FADD R7, R0, R7 ;  /* 0x0000000700077221 */ /* 0x004fc80000000000 */
[----:B------:R-:W-:-:S05]  /*0110*/  FMUL R7, R7, 1.52587890625e-05 ;  /* 0x3780000007077820 */ /* 0x000fca0000400000 */
[----:B0-----:R-:W-:Y:S01]  /*0120*/  STG.E desc[UR4][R2.64], R7 ;  /* 0x0000000702007986 */ /* 0x001fe2000c101904 */
[----:B------:R-:W-:Y:S05]  /*0130*/  EXIT ;  /* 0x000000000000794d */ /* 0x000fea0003800000 */
.L_x_0:
[----:B------:R-:W-:-:S00]  /*0140*/  BRA `(.L_x_0) ;  /* 0xfffffffc00fc7947 */ /* 0x000fc0000383ffff */
[----:B------:R-:W-:-:S00]  /*0150*/  NOP ;  /* 0x0000000000007918 */ /* 0x000fc00000000000 */
        /* <DEDUP_REMOVED lines=10> */
.L_x_1:


//--------------------- .nv.constant0.triton_per_fused_embedding_mean_pow_sub_10 --------------------------
	.section	.nv.constant0.triton_per_fused_embedding_mean_pow_sub_10,"a",@progbits
	.sectionflags	@""
	.align	4
.nv.constant0.triton_per_fused_embedding_mean_pow_sub_10:
	.zero		548
